//
// Generated by NVIDIA NVVM Compiler
//
// Compiler Build ID: CL-36424714
// Cuda compilation tools, release 13.0, V13.0.88
// Based on NVVM 20.0.0
//

.version 9.0
.target sm_100
.address_size 64

	// .globl	_Z4InitPf

.visible .entry _Z4InitPf(
	.param .u64 .ptr .align 1 _Z4InitPf_param_0
)
{
	.reg .b32 	%r<5>;
	.reg .b32 	%f<2>;
	.reg .b64 	%rd<5>;

	ld.param.u64 	%rd1, [_Z4InitPf_param_0];
	cvta.to.global.u64 	%rd2, %rd1;
	mov.u32 	%r1, %tid.x;
	mov.u32 	%r2, %ntid.x;
	mov.u32 	%r3, %ctaid.x;
	mad.lo.s32 	%r4, %r2, %r3, %r1;
	cvt.rn.f32.s32 	%f1, %r4;
	mul.wide.s32 	%rd3, %r4, 4;
	add.s64 	%rd4, %rd2, %rd3;
	st.global.f32 	[%rd4], %f1;
	ret;

}


// ===== COMPILED SASS (sm_100) =====

	.target	sm_100

	.elftype	@"ET_EXEC"


//--------------------- .note.nv.tkinfo           --------------------------
	.section	.note.nv.tkinfo,"",@"SHT_NOTE"
	.sectionflags	@"SHF_NOTE_NV_TKINFO"
	.tkinfo
        /*0018*/ 	.word	0x00000002
        /*0030*/ 	.string	""
        /*0030*/ 	.string	"ptxas"
        /*0030*/ 	.string	"Cuda compilation tools, release 13.0, V13.0.88"
        /*0030*/ 	.string	"Build cuda_13.0.r13.0/compiler.36424714_0"
        /*0030*/ 	.string	"-arch sm_100 -m 64 "



//--------------------- .note.nv.cuinfo           --------------------------
	.section	.note.nv.cuinfo,"",@"SHT_NOTE"
	.sectionflags	@"SHF_NOTE_NV_CUINFO"
        /*0018*/ 	.short	0x0002
        /*001a*/ 	.short	0x0064
        /*001c*/ 	.short	0x0082
	.zero		2


//--------------------- .nv.info                  --------------------------
	.section	.nv.info,"",@"SHT_CUDA_INFO"
	.align	4


	//----- nvinfo : EIATTR_REGCOUNT
	.align		4
        /*0000*/ 	.byte	0x04, 0x2f
        /*0002*/ 	.short	(.L_1 - .L_0)
	.align		4
.L_0:
        /*0004*/ 	.word	index@(_Z4InitPf)
        /*0008*/ 	.word	0x00000008


	//----- nvinfo : EIATTR_FRAME_SIZE
	.align		4
.L_1:
        /*000c*/ 	.byte	0x04, 0x11
        /*000e*/ 	.short	(.L_3 - .L_2)
	.align		4
.L_2:
        /*0010*/ 	.word	index@(_Z4InitPf)
        /*0014*/ 	.word	0x00000000


	//----- nvinfo : EIATTR_MIN_STACK_SIZE
	.align		4
.L_3:
        /*0018*/ 	.byte	0x04, 0x12
        /*001a*/ 	.short	(.L_5 - .L_4)
	.align		4
.L_4:
        /*001c*/ 	.word	index@(_Z4InitPf)
        /*0020*/ 	.word	0x00000000
.L_5:


//--------------------- .nv.compat                --------------------------
	.section	.nv.compat,"",@"SHT_CUDA_COMPAT_INFO"
	.align	4
        /*0000*/ 	.byte	0x02, 0x09, 0x00, 0x00, 0x02, 0x02, 0x01, 0x00, 0x02, 0x05, 0x05, 0x00, 0x03, 0x07, 0x01, 0x01
        /*0010*/ 	.byte	0x02, 0x03, 0x00, 0x00, 0x02, 0x06, 0x01, 0x00, 0x04, 0x0b, 0x08, 0x00, 0x09, 0x00, 0x00, 0x00
        /*0020*/ 	.byte	0x00, 0x00, 0x00, 0x00


//--------------------- .nv.info._Z4InitPf        --------------------------
	.section	.nv.info._Z4InitPf,"",@"SHT_CUDA_INFO"
	.sectionflags	@""
	.align	4


	//----- nvinfo : EIATTR_CUDA_API_VERSION
	.align		4
        /*0000*/ 	.byte	0x04, 0x37
        /*0002*/ 	.short	(.L_7 - .L_6)
.L_6:
        /*0004*/ 	.word	0x00000082


	//----- nvinfo : EIATTR_KPARAM_INFO
	.align		4
.L_7:
        /*0008*/ 	.byte	0x04, 0x17
        /*000a*/ 	.short	(.L_9 - .L_8)
.L_8:
        /*000c*/ 	.word	0x00000000
        /*0010*/ 	.short	0x0000
        /*0012*/ 	.short	0x0000
        /*0014*/ 	.byte	0x00, 0xf5, 0x21, 0x00


	//----- nvinfo : EIATTR_SPARSE_MMA_MASK
	.align		4
.L_9:
        /*0018*/ 	.byte	0x03, 0x50
        /*001a*/ 	.short	0x0000


	//----- nvinfo : EIATTR_MAXREG_COUNT
	.align		4
        /*001c*/ 	.byte	0x03, 0x1b
        /*001e*/ 	.short	0x00ff


	//----- nvinfo : EIATTR_MERCURY_ISA_VERSION
	.align		4
        /*0020*/ 	.byte	0x03, 0x5f
        /*0022*/ 	.short	0x0101


	//----- nvinfo : EIATTR_VRC_CTA_INIT_COUNT
	.align		4
        /*0024*/ 	.byte	0x02, 0x4a
	.zero		1
	.zero		1


	//----- nvinfo : EIATTR_EXIT_INSTR_OFFSETS
	.align		4
        /*0028*/ 	.byte	0x04, 0x1c
        /*002a*/ 	.short	(.L_11 - .L_10)


	//   ....[0]....
.L_10:
        /*002c*/ 	.word	0x000000a0


	//----- nvinfo : EIATTR_CBANK_PARAM_SIZE
	.align		4
.L_11:
        /*0030*/ 	.byte	0x03, 0x19
        /*0032*/ 	.short	0x0008


	//----- nvinfo : EIATTR_PARAM_CBANK
	.align		4
        /*0034*/ 	.byte	0x04, 0x0a
        /*0036*/ 	.short	(.L_13 - .L_12)
	.align		4
.L_12:
        /*0038*/ 	.word	index@(.nv.constant0._Z4InitPf)
        /*003c*/ 	.short	0x0380
        /*003e*/ 	.short	0x0008


	//----- nvinfo : EIATTR_SW_WAR
	.align		4
.L_13:
        /*0040*/ 	.byte	0x04, 0x36
        /*0042*/ 	.short	(.L_15 - .L_14)
.L_14:
        /*0044*/ 	.word	0x00000008
.L_15:


//--------------------- .nv.callgraph             --------------------------
	.section	.nv.callgraph,"",@"SHT_CUDA_CALLGRAPH"
	.align	4
	.sectionentsize	8
	.align		4
        /*0000*/ 	.word	0x00000000
	.align		4
        /*0004*/ 	.word	0xffffffff
	.align		4
        /*0008*/ 	.word	0x00000000
	.align		4
        /*000c*/ 	.word	0xfffffffe
	.align		4
        /*0010*/ 	.word	0x00000000
	.align		4
        /*0014*/ 	.word	0xfffffffd
	.align		4
        /*0018*/ 	.word	0x00000000
	.align		4
        /*001c*/ 	.word	0xfffffffc


//--------------------- .text._Z4InitPf           --------------------------
	.section	.text._Z4InitPf,"ax",@progbits
	.align	128
        .global         _Z4InitPf
        .type           _Z4InitPf,@function
        .size           _Z4InitPf,(.L_x_1 - _Z4InitPf)
        .other          _Z4InitPf,@"STO_CUDA_ENTRY STV_DEFAULT"
_Z4InitPf:
.text._Z4InitPf:
[----:B------:R-:W-:Y:S01]  /*0000*/  LDC R1, c[0x0][0x37c] ;  /* 0x0000df00ff017b82 */ /* 0x000fe20000000800 */
[----:B------:R-:W0:Y:S07]  /*0010*/  S2R R5, SR_TID.X ;  /* 0x0000000000057919 */ /* 0x000e2e0000002100 */
[----:B------:R-:W1:Y:S01]  /*0020*/  LDC.64 R2, c[0x0][0x380] ;  /* 0x0000e000ff027b82 */ /* 0x000e620000000a00 */
[----:B------:R-:W0:Y:S01]  /*0030*/  LDCU UR6, c[0x0][0x360] ;  /* 0x00006c00ff0677ac */ /* 0x000e220008000800 */
[----:B------:R-:W0:Y:S01]  /*0040*/  S2R R0, SR_CTAID.X ;  /* 0x0000000000007919 */ /* 0x000e220000002500 */
[----:B------:R-:W2:Y:S01]  /*0050*/  LDCU.64 UR4, c[0x0][0x358] ;  /* 0x00006b00ff0477ac */ /* 0x000ea20008000a00 */
[----:B0-----:R-:W-:-:S04]  /*0060*/  IMAD R5, R0, UR6, R5 ;  /* 0x0000000600057c24 */ /* 0x001fc8000f8e0205 */
[----:B-1----:R-:W-:Y:S01]  /*0070*/  IMAD.WIDE R2, R5, 0x4, R2 ;  /* 0x0000000405027825 */ /* 0x002fe200078e0202 */
[----:B------:R-:W-:-:S05]  /*0080*/  I2FP.F32.S32 R5, R5 ;  /* 0x0000000500057245 */ /* 0x000fca0000201400 */
[----:B--2---:R-:W-:Y:S01]  /*0090*/  STG.E desc[UR4][R2.64], R5 ;  /* 0x0000000502007986 */ /* 0x004fe2000c101904 */
[----:B------:R-:W-:Y:S05]  /*00a0*/  EXIT ;  /* 0x000000000000794d */ /* 0x000fea0003800000 */
.L_x_0:
[----:B------:R-:W-:-:S00]  /*00b0*/  BRA `(.L_x_0) ;  /* 0xfffffffc00fc7947 */ /* 0x000fc0000383ffff */
[----:B------:R-:W-:-:S00]  /*00c0*/  NOP ;  /* 0x0000000000007918 */ /* 0x000fc00000000000 */
        /* <DEDUP_REMOVED lines=11> */
.L_x_1:


//--------------------- .nv.shared.reserved.0     --------------------------
	.section	.nv.shared.reserved.0,"aw",@nobits
	.weak		__nv_reservedSMEM_offset_0_alias
	.size		__nv_reservedSMEM_offset_0_alias, 0, 64
	.other		__nv_reservedSMEM_offset_0_alias,@"STO_CUDA_RESERVED_SHARED STV_DEFAULT"
__nv_reservedSMEM_offset_0_alias:
	.zero		0
	.zero		64


//--------------------- .nv.constant0._Z4InitPf   --------------------------
	.section	.nv.constant0._Z4InitPf,"a",@progbits
	.sectionflags	@""
	.align	4
.nv.constant0._Z4InitPf:
	.zero		904


//--------------------- SYMBOLS --------------------------

	.type		.nv.reservedSmem.offset0,@object
	.size		.nv.reservedSmem.offset0,0x4
